//
// Generated by NVIDIA NVVM Compiler
//
// Compiler Build ID: CL-36424714
// Cuda compilation tools, release 13.0, V13.0.88
// Based on NVVM 20.0.0
//

.version 9.0
.target sm_100
.address_size 64

	// .globl	_Z11leftshift_xPf

.visible .entry _Z11leftshift_xPf(
	.param .u64 .ptr .align 1 _Z11leftshift_xPf_param_0
)
{
	.reg .pred 	%p<2>;
	.reg .b32 	%r<4>;
	.reg .b32 	%f<2>;
	.reg .b64 	%rd<5>;

	ld.param.u64 	%rd1, [_Z11leftshift_xPf_param_0];
	mov.u32 	%r1, %tid.x;
	mov.u32 	%r2, %ntid.x;
	add.s32 	%r3, %r2, -1;
	setp.ge.u32 	%p1, %r1, %r3;
	@%p1 bra 	$L__BB0_2;
	cvta.to.global.u64 	%rd2, %rd1;
	mul.wide.u32 	%rd3, %r1, 4;
	add.s64 	%rd4, %rd2, %rd3;
	ld.global.f32 	%f1, [%rd4+4];
	bar.sync 	0;
	st.global.f32 	[%rd4], %f1;
$L__BB0_2:
	ret;

}
	// .globl	_Z12rightshift_xPf
.visible .entry _Z12rightshift_xPf(
	.param .u64 .ptr .align 1 _Z12rightshift_xPf_param_0
)
{
	.reg .pred 	%p<2>;
	.reg .b32 	%r<4>;
	.reg .b32 	%f<2>;
	.reg .b64 	%rd<5>;

	ld.param.u64 	%rd1, [_Z12rightshift_xPf_param_0];
	mov.u32 	%r1, %tid.x;
	mov.u32 	%r2, %ntid.x;
	add.s32 	%r3, %r2, -1;
	setp.ge.u32 	%p1, %r1, %r3;
	@%p1 bra 	$L__BB1_2;
	cvta.to.global.u64 	%rd2, %rd1;
	mul.wide.u32 	%rd3, %r1, 4;
	add.s64 	%rd4, %rd2, %rd3;
	ld.global.f32 	%f1, [%rd4];
	bar.sync 	0;
	st.global.f32 	[%rd4+4], %f1;
$L__BB1_2:
	ret;

}


// ===== COMPILED SASS (sm_100) =====

	.target	sm_100

	.elftype	@"ET_EXEC"


//--------------------- .note.nv.tkinfo           --------------------------
	.section	.note.nv.tkinfo,"",@"SHT_NOTE"
	.sectionflags	@"SHF_NOTE_NV_TKINFO"
	.tkinfo
        /*0018*/ 	.word	0x00000002
        /*0030*/ 	.string	""
        /*0030*/ 	.string	"ptxas"
        /*0030*/ 	.string	"Cuda compilation tools, release 13.0, V13.0.88"
        /*0030*/ 	.string	"Build cuda_13.0.r13.0/compiler.36424714_0"
        /*0030*/ 	.string	"-arch sm_100 -m 64 "



//--------------------- .note.nv.cuinfo           --------------------------
	.section	.note.nv.cuinfo,"",@"SHT_NOTE"
	.sectionflags	@"SHF_NOTE_NV_CUINFO"
        /*0018*/ 	.short	0x0002
        /*001a*/ 	.short	0x0064
        /*001c*/ 	.short	0x0082
	.zero		2


//--------------------- .nv.info                  --------------------------
	.section	.nv.info,"",@"SHT_CUDA_INFO"
	.align	4


	//----- nvinfo : EIATTR_REGCOUNT
	.align		4
        /*0000*/ 	.byte	0x04, 0x2f
        /*0002*/ 	.short	(.L_1 - .L_0)
	.align		4
.L_0:
        /*0004*/ 	.word	index@(_Z11leftshift_xPf)
        /*0008*/ 	.word	0x00000008


	//----- nvinfo : EIATTR_FRAME_SIZE
	.align		4
.L_1:
        /*000c*/ 	.byte	0x04, 0x11
        /*000e*/ 	.short	(.L_3 - .L_2)
	.align		4
.L_2:
        /*0010*/ 	.word	index@(_Z11leftshift_xPf)
        /*0014*/ 	.word	0x00000000


	//----- nvinfo : EIATTR_REGCOUNT
	.align		4
.L_3:
        /*0018*/ 	.byte	0x04, 0x2f
        /*001a*/ 	.short	(.L_5 - .L_4)
	.align		4
.L_4:
        /*001c*/ 	.word	index@(_Z12rightshift_xPf)
        /*0020*/ 	.word	0x00000008


	//----- nvinfo : EIATTR_FRAME_SIZE
	.align		4
.L_5:
        /*0024*/ 	.byte	0x04, 0x11
        /*0026*/ 	.short	(.L_7 - .L_6)
	.align		4
.L_6:
        /*0028*/ 	.word	index@(_Z12rightshift_xPf)
        /*002c*/ 	.word	0x00000000


	//----- nvinfo : EIATTR_MIN_STACK_SIZE
	.align		4
.L_7:
        /*0030*/ 	.byte	0x04, 0x12
        /*0032*/ 	.short	(.L_9 - .L_8)
	.align		4
.L_8:
        /*0034*/ 	.word	index@(_Z12rightshift_xPf)
        /*0038*/ 	.word	0x00000000


	//----- nvinfo : EIATTR_MIN_STACK_SIZE
	.align		4
.L_9:
        /*003c*/ 	.byte	0x04, 0x12
        /*003e*/ 	.short	(.L_11 - .L_10)
	.align		4
.L_10:
        /*0040*/ 	.word	index@(_Z11leftshift_xPf)
        /*0044*/ 	.word	0x00000000
.L_11:


//--------------------- .nv.compat                --------------------------
	.section	.nv.compat,"",@"SHT_CUDA_COMPAT_INFO"
	.align	4
        /*0000*/ 	.byte	0x02, 0x09, 0x00, 0x00, 0x02, 0x02, 0x01, 0x00, 0x02, 0x05, 0x05, 0x00, 0x03, 0x07, 0x01, 0x01
        /*0010*/ 	.byte	0x02, 0x03, 0x00, 0x00, 0x02, 0x06, 0x01, 0x00, 0x04, 0x0b, 0x08, 0x00, 0x09, 0x00, 0x00, 0x00
        /*0020*/ 	.byte	0x00, 0x00, 0x00, 0x00


//--------------------- .nv.info._Z12rightshift_xPf --------------------------
	.section	.nv.info._Z12rightshift_xPf,"",@"SHT_CUDA_INFO"
	.sectionflags	@""
	.align	4


	//----- nvinfo : EIATTR_CUDA_API_VERSION
	.align		4
        /*0000*/ 	.byte	0x04, 0x37
        /*0002*/ 	.short	(.L_13 - .L_12)
.L_12:
        /*0004*/ 	.word	0x00000082


	//----- nvinfo : EIATTR_KPARAM_INFO
	.align		4
.L_13:
        /*0008*/ 	.byte	0x04, 0x17
        /*000a*/ 	.short	(.L_15 - .L_14)
.L_14:
        /*000c*/ 	.word	0x00000000
        /*0010*/ 	.short	0x0000
        /*0012*/ 	.short	0x0000
        /*0014*/ 	.byte	0x00, 0xf5, 0x21, 0x00


	//----- nvinfo : EIATTR_SPARSE_MMA_MASK
	.align		4
.L_15:
        /*0018*/ 	.byte	0x03, 0x50
        /*001a*/ 	.short	0x0000


	//----- nvinfo : EIATTR_MAXREG_COUNT
	.align		4
        /*001c*/ 	.byte	0x03, 0x1b
        /*001e*/ 	.short	0x00ff


	//----- nvinfo : EIATTR_NUM_BARRIERS
	.align		4
        /*0020*/ 	.byte	0x02, 0x4c
        /*0022*/ 	.byte	0x01
	.zero		1


	//----- nvinfo : EIATTR_MERCURY_ISA_VERSION
	.align		4
        /*0024*/ 	.byte	0x03, 0x5f
        /*0026*/ 	.short	0x0101


	//----- nvinfo : EIATTR_VRC_CTA_INIT_COUNT
	.align		4
        /*0028*/ 	.byte	0x02, 0x4a
	.zero		1
	.zero		1


	//----- nvinfo : EIATTR_EXIT_INSTR_OFFSETS
	.align		4
        /*002c*/ 	.byte	0x04, 0x1c
        /*002e*/ 	.short	(.L_17 - .L_16)


	//   ....[0]....
.L_16:
        /*0030*/ 	.word	0x00000050


	//   ....[1]....
        /*0034*/ 	.word	0x000000c0


	//----- nvinfo : EIATTR_CBANK_PARAM_SIZE
	.align		4
.L_17:
        /*0038*/ 	.byte	0x03, 0x19
        /*003a*/ 	.short	0x0008


	//----- nvinfo : EIATTR_PARAM_CBANK
	.align		4
        /*003c*/ 	.byte	0x04, 0x0a
        /*003e*/ 	.short	(.L_19 - .L_18)
	.align		4
.L_18:
        /*0040*/ 	.word	index@(.nv.constant0._Z12rightshift_xPf)
        /*0044*/ 	.short	0x0380
        /*0046*/ 	.short	0x0008


	//----- nvinfo : EIATTR_SW_WAR
	.align		4
.L_19:
        /*0048*/ 	.byte	0x04, 0x36
        /*004a*/ 	.short	(.L_21 - .L_20)
.L_20:
        /*004c*/ 	.word	0x00000008
.L_21:


//--------------------- .nv.info._Z11leftshift_xPf --------------------------
	.section	.nv.info._Z11leftshift_xPf,"",@"SHT_CUDA_INFO"
	.sectionflags	@""
	.align	4


	//----- nvinfo : EIATTR_CUDA_API_VERSION
	.align		4
        /*0000*/ 	.byte	0x04, 0x37
        /*0002*/ 	.short	(.L_23 - .L_22)
.L_22:
        /*0004*/ 	.word	0x00000082


	//----- nvinfo : EIATTR_KPARAM_INFO
	.align		4
.L_23:
        /*0008*/ 	.byte	0x04, 0x17
        /*000a*/ 	.short	(.L_25 - .L_24)
.L_24:
        /*000c*/ 	.word	0x00000000
        /*0010*/ 	.short	0x0000
        /*0012*/ 	.short	0x0000
        /*0014*/ 	.byte	0x00, 0xf5, 0x21, 0x00


	//----- nvinfo : EIATTR_SPARSE_MMA_MASK
	.align		4
.L_25:
        /*0018*/ 	.byte	0x03, 0x50
        /*001a*/ 	.short	0x0000


	//----- nvinfo : EIATTR_MAXREG_COUNT
	.align		4
        /*001c*/ 	.byte	0x03, 0x1b
        /*001e*/ 	.short	0x00ff


	//----- nvinfo : EIATTR_NUM_BARRIERS
	.align		4
        /*0020*/ 	.byte	0x02, 0x4c
        /*0022*/ 	.byte	0x01
	.zero		1


	//----- nvinfo : EIATTR_MERCURY_ISA_VERSION
	.align		4
        /*0024*/ 	.byte	0x03, 0x5f
        /*0026*/ 	.short	0x0101


	//----- nvinfo : EIATTR_VRC_CTA_INIT_COUNT
	.align		4
        /*0028*/ 	.byte	0x02, 0x4a
	.zero		1
	.zero		1


	//----- nvinfo : EIATTR_EXIT_INSTR_OFFSETS
	.align		4
        /*002c*/ 	.byte	0x04, 0x1c
        /*002e*/ 	.short	(.L_27 - .L_26)


	//   ....[0]....
.L_26:
        /*0030*/ 	.word	0x00000050


	//   ....[1]....
        /*0034*/ 	.word	0x000000c0


	//----- nvinfo : EIATTR_CBANK_PARAM_SIZE
	.align		4
.L_27:
        /*0038*/ 	.byte	0x03, 0x19
        /*003a*/ 	.short	0x0008


	//----- nvinfo : EIATTR_PARAM_CBANK
	.align		4
        /*003c*/ 	.byte	0x04, 0x0a
        /*003e*/ 	.short	(.L_29 - .L_28)
	.align		4
.L_28:
        /*0040*/ 	.word	index@(.nv.constant0._Z11leftshift_xPf)
        /*0044*/ 	.short	0x0380
        /*0046*/ 	.short	0x0008


	//----- nvinfo : EIATTR_SW_WAR
	.align		4
.L_29:
        /*0048*/ 	.byte	0x04, 0x36
        /*004a*/ 	.short	(.L_31 - .L_30)
.L_30:
        /*004c*/ 	.word	0x00000008
.L_31:


//--------------------- .nv.callgraph             --------------------------
	.section	.nv.callgraph,"",@"SHT_CUDA_CALLGRAPH"
	.align	4
	.sectionentsize	8
	.align		4
        /*0000*/ 	.word	0x00000000
	.align		4
        /*0004*/ 	.word	0xffffffff
	.align		4
        /*0008*/ 	.word	0x00000000
	.align		4
        /*000c*/ 	.word	0xfffffffe
	.align		4
        /*0010*/ 	.word	0x00000000
	.align		4
        /*0014*/ 	.word	0xfffffffd
	.align		4
        /*0018*/ 	.word	0x00000000
	.align		4
        /*001c*/ 	.word	0xfffffffc


//--------------------- .text._Z12rightshift_xPf  --------------------------
	.section	.text._Z12rightshift_xPf,"ax",@progbits
	.align	128
        .global         _Z12rightshift_xPf
        .type           _Z12rightshift_xPf,@function
        .size           _Z12rightshift_xPf,(.L_x_2 - _Z12rightshift_xPf)
        .other          _Z12rightshift_xPf,@"STO_CUDA_ENTRY STV_DEFAULT"
_Z12rightshift_xPf:
.text._Z12rightshift_xPf:
[----:B------:R-:W-:Y:S01]  /*0000*/  LDC R1, c[0x0][0x37c] ;  /* 0x0000df00ff017b82 */ /* 0x000fe20000000800 */
[----:B------:R-:W0:Y:S01]  /*0010*/  S2R R5, SR_TID.X ;  /* 0x0000000000057919 */ /* 0x000e220000002100 */
[----:B------:R-:W1:Y:S02]  /*0020*/  LDCU UR4, c[0x0][0x360] ;  /* 0x00006c00ff0477ac */ /* 0x000e640008000800 */
[----:B-1----:R-:W-:-:S06]  /*0030*/  UIADD3 UR4, UPT, UPT, UR4, -0x1, URZ ;  /* 0xffffffff04047890 */ /* 0x002fcc000fffe0ff */
[----:B0-----:R-:W-:-:S13]  /*0040*/  ISETP.GE.U32.AND P0, PT, R5, UR4, PT ;  /* 0x0000000405007c0c */ /* 0x001fda000bf06070 */
[----:B------:R-:W-:Y:S05]  /*0050*/  @P0 EXIT ;  /* 0x000000000000094d */ /* 0x000fea0003800000 */
[----:B------:R-:W0:Y:S01]  /*0060*/  LDC.64 R2, c[0x0][0x380] ;  /* 0x0000e000ff027b82 */ /* 0x000e220000000a00 */
[----:B------:R-:W1:Y:S01]  /*0070*/  LDCU.64 UR4, c[0x0][0x358] ;  /* 0x00006b00ff0477ac */ /* 0x000e620008000a00 */
[----:B0-----:R-:W-:-:S05]  /*0080*/  IMAD.WIDE.U32 R2, R5, 0x4, R2 ;  /* 0x0000000405027825 */ /* 0x001fca00078e0002 */
[----:B-1----:R-:W2:Y:S01]  /*0090*/  LDG.E R5, desc[UR4][R2.64] ;  /* 0x0000000402057981 */ /* 0x002ea2000c1e1900 */
[----:B------:R-:W-:Y:S06]  /*00a0*/  BAR.SYNC.DEFER_BLOCKING 0x0 ;  /* 0x0000000000007b1d */ /* 0x000fec0000010000 */
[----:B--2---:R-:W-:Y:S01]  /*00b0*/  STG.E desc[UR4][R2.64+0x4], R5 ;  /* 0x0000040502007986 */ /* 0x004fe2000c101904 */
[----:B------:R-:W-:Y:S05]  /*00c0*/  EXIT ;  /* 0x000000000000794d */ /* 0x000fea0003800000 */
.L_x_0:
[----:B------:R-:W-:-:S00]  /*00d0*/  BRA `(.L_x_0) ;  /* 0xfffffffc00fc7947 */ /* 0x000fc0000383ffff */
[----:B------:R-:W-:-:S00]  /*00e0*/  NOP ;  /* 0x0000000000007918 */ /* 0x000fc00000000000 */
        /* <DEDUP_REMOVED lines=9> */
.L_x_2:


//--------------------- .text._Z11leftshift_xPf   --------------------------
	.section	.text._Z11leftshift_xPf,"ax",@progbits
	.align	128
        .global         _Z11leftshift_xPf
        .type           _Z11leftshift_xPf,@function
        .size           _Z11leftshift_xPf,(.L_x_3 - _Z11leftshift_xPf)
        .other          _Z11leftshift_xPf,@"STO_CUDA_ENTRY STV_DEFAULT"
_Z11leftshift_xPf:
.text._Z11leftshift_xPf:
        /* <DEDUP_REMOVED lines=13> */
.L_x_1:
        /* <DEDUP_REMOVED lines=11> */
.L_x_3:


//--------------------- .nv.shared.reserved.0     --------------------------
	.section	.nv.shared.reserved.0,"aw",@nobits
	.weak		__nv_reservedSMEM_offset_0_alias
	.size		__nv_reservedSMEM_offset_0_alias, 0, 64
	.other		__nv_reservedSMEM_offset_0_alias,@"STO_CUDA_RESERVED_SHARED STV_DEFAULT"
__nv_reservedSMEM_offset_0_alias:
	.zero		0
	.zero		64


//--------------------- .nv.constant0._Z12rightshift_xPf --------------------------
	.section	.nv.constant0._Z12rightshift_xPf,"a",@progbits
	.sectionflags	@""
	.align	4
.nv.constant0._Z12rightshift_xPf:
	.zero		904


//--------------------- .nv.constant0._Z11leftshift_xPf --------------------------
	.section	.nv.constant0._Z11leftshift_xPf,"a",@progbits
	.sectionflags	@""
	.align	4
.nv.constant0._Z11leftshift_xPf:
	.zero		904


//--------------------- SYMBOLS --------------------------

	.type		.nv.reservedSmem.offset0,@object
	.size		.nv.reservedSmem.offset0,0x4
